//
// Generated by NVIDIA NVVM Compiler
//
// Compiler Build ID: CL-36424714
// Cuda compilation tools, release 13.0, V13.0.88
// Based on NVVM 20.0.0
//

.version 9.0
.target sm_100
.address_size 64

	// .globl	_Z14gpu_operationsiiPiS_S_
// _ZZ14gpu_operationsiiPiS_S_E9exit_flag has been demoted
// _ZZ14gpu_operationsiiPiS_S_E9curr_task has been demoted
// _ZZ14gpu_operationsiiPiS_S_E8task_ctr has been demoted
// _ZZ14gpu_operationsiiPiS_S_E7corenum has been demoted
// _ZZ14gpu_operationsiiPiS_S_E9last_core has been demoted
// _ZZ14gpu_operationsiiPiS_S_E7cut_off has been demoted
// _ZZ14gpu_operationsiiPiS_S_E8last_tid has been demoted
// _ZZ14gpu_operationsiiPiS_S_E10tasktocore has been demoted
// _ZZ14gpu_operationsiiPiS_S_E4ends has been demoted
// _ZZ14gpu_operationsiiPiS_S_E7ptocore has been demoted

.visible .entry _Z14gpu_operationsiiPiS_S_(
	.param .u32 _Z14gpu_operationsiiPiS_S__param_0,
	.param .u32 _Z14gpu_operationsiiPiS_S__param_1,
	.param .u64 .ptr .align 1 _Z14gpu_operationsiiPiS_S__param_2,
	.param .u64 .ptr .align 1 _Z14gpu_operationsiiPiS_S__param_3,
	.param .u64 .ptr .align 1 _Z14gpu_operationsiiPiS_S__param_4
)
{
	.reg .pred 	%p<42>;
	.reg .b32 	%r<141>;
	.reg .b64 	%rd<14>;
	// demoted variable
	.shared .align 4 .u32 _ZZ14gpu_operationsiiPiS_S_E9exit_flag;
	// demoted variable
	.shared .align 4 .u32 _ZZ14gpu_operationsiiPiS_S_E9curr_task;
	// demoted variable
	.shared .align 4 .u32 _ZZ14gpu_operationsiiPiS_S_E8task_ctr;
	// demoted variable
	.shared .align 4 .u32 _ZZ14gpu_operationsiiPiS_S_E7corenum;
	// demoted variable
	.shared .align 4 .u32 _ZZ14gpu_operationsiiPiS_S_E9last_core;
	// demoted variable
	.shared .align 4 .u32 _ZZ14gpu_operationsiiPiS_S_E7cut_off;
	// demoted variable
	.shared .align 4 .u32 _ZZ14gpu_operationsiiPiS_S_E8last_tid;
	// demoted variable
	.shared .align 4 .b8 _ZZ14gpu_operationsiiPiS_S_E10tasktocore[4096];
	// demoted variable
	.shared .align 4 .b8 _ZZ14gpu_operationsiiPiS_S_E4ends[4096];
	// demoted variable
	.shared .align 4 .b8 _ZZ14gpu_operationsiiPiS_S_E7ptocore[4096];
	ld.param.u32 	%r44, [_Z14gpu_operationsiiPiS_S__param_0];
	ld.param.u32 	%r45, [_Z14gpu_operationsiiPiS_S__param_1];
	ld.param.u64 	%rd4, [_Z14gpu_operationsiiPiS_S__param_2];
	ld.param.u64 	%rd6, [_Z14gpu_operationsiiPiS_S__param_3];
	ld.param.u64 	%rd5, [_Z14gpu_operationsiiPiS_S__param_4];
	cvta.to.global.u64 	%rd1, %rd6;
	mov.u32 	%r1, %tid.x;
	mov.b32 	%r46, 0;
	st.shared.u32 	[_ZZ14gpu_operationsiiPiS_S_E8task_ctr], %r46;
	shl.b32 	%r47, %r1, 2;
	mov.u32 	%r48, _ZZ14gpu_operationsiiPiS_S_E4ends;
	add.s32 	%r2, %r48, %r47;
	st.shared.u32 	[%r2], %r46;
	mov.u32 	%r49, _ZZ14gpu_operationsiiPiS_S_E7ptocore;
	add.s32 	%r50, %r49, %r47;
	st.shared.u32 	[%r50], %r44;
	mov.b32 	%r51, -1;
	st.shared.u32 	[_ZZ14gpu_operationsiiPiS_S_E8last_tid], %r51;
	setp.eq.s32 	%p5, %r45, 0;
	@%p5 bra 	$L__BB0_38;
	cvta.to.global.u64 	%rd2, %rd4;
	cvta.to.global.u64 	%rd3, %rd5;
	mov.b32 	%r140, 1;
	mov.b32 	%r122, 0;
	mov.u32 	%r129, %r122;
	mov.u32 	%r139, %r122;
	mov.u32 	%r119, %r122;
$L__BB0_2:
	setp.lt.s32 	%p7, %r44, 0;
	mov.b32 	%r56, 0;
	st.shared.u32 	[_ZZ14gpu_operationsiiPiS_S_E9exit_flag], %r56;
	setp.ge.u32 	%p8, %r122, %r45;
	mov.pred 	%p41, 0;
	mov.b32 	%r131, -1;
	or.pred  	%p9, %p7, %p8;
	@%p9 bra 	$L__BB0_20;
	mov.b32 	%r131, -1;
	mov.b32 	%r123, 0;
	mov.u32 	%r133, %r123;
	bra.uni 	$L__BB0_5;
$L__BB0_4:
	add.s32 	%r9, %r123, 1;
	setp.ge.s32 	%p21, %r123, %r44;
	ld.shared.u32 	%r122, [_ZZ14gpu_operationsiiPiS_S_E8task_ctr];
	setp.ge.u32 	%p22, %r122, %r45;
	or.pred  	%p23, %p21, %p22;
	mov.u32 	%r123, %r9;
	@%p23 bra 	$L__BB0_19;
$L__BB0_5:
	st.shared.u32 	[_ZZ14gpu_operationsiiPiS_S_E9curr_task], %r122;
	st.shared.u32 	[_ZZ14gpu_operationsiiPiS_S_E7corenum], %r44;
	bar.sync 	0;
	ld.shared.u32 	%r59, [_ZZ14gpu_operationsiiPiS_S_E9curr_task];
	mul.wide.s32 	%rd7, %r59, 4;
	add.s64 	%rd8, %rd1, %rd7;
	ld.global.u32 	%r60, [%rd8];
	shl.b32 	%r61, %r60, 2;
	add.s32 	%r63, %r49, %r61;
	ld.shared.u32 	%r18, [%r63];
	setp.ne.s32 	%p10, %r18, %r44;
	shl.b32 	%r64, %r123, 2;
	mov.u32 	%r65, _ZZ14gpu_operationsiiPiS_S_E10tasktocore;
	add.s32 	%r19, %r65, %r64;
	@%p10 bra 	$L__BB0_11;
	setp.ne.s32 	%p11, %r129, 1;
	@%p11 bra 	$L__BB0_9;
	setp.ne.s32 	%p16, %r140, 1;
	mov.b32 	%r129, 0;
	mov.pred 	%p40, -1;
	@%p16 bra 	$L__BB0_12;
	atom.shared.min.s32 	%r71, [_ZZ14gpu_operationsiiPiS_S_E7corenum], %r1;
	bra.uni 	$L__BB0_12;
$L__BB0_9:
	mov.b32 	%r129, 1;
	st.shared.u32 	[_ZZ14gpu_operationsiiPiS_S_E9exit_flag], %r129;
	setp.eq.s32 	%p13, %r123, 0;
	mov.pred 	%p40, -1;
	@%p13 bra 	$L__BB0_12;
	ld.shared.u32 	%r68, [%r19+-4];
	st.shared.u32 	[_ZZ14gpu_operationsiiPiS_S_E9last_core], %r68;
	bra.uni 	$L__BB0_12;
$L__BB0_11:
	setp.ne.s32 	%p40, %r18, %r1;
$L__BB0_12:
	bar.sync 	0;
	ld.shared.u32 	%r72, [_ZZ14gpu_operationsiiPiS_S_E7corenum];
	setp.ne.s32 	%p18, %r72, %r1;
	@%p18 bra 	$L__BB0_14;
	ld.shared.u32 	%r73, [_ZZ14gpu_operationsiiPiS_S_E9curr_task];
	mul.wide.s32 	%rd9, %r73, 4;
	add.s64 	%rd10, %rd1, %rd9;
	ld.global.u32 	%r74, [%rd10];
	shl.b32 	%r75, %r74, 2;
	add.s32 	%r77, %r49, %r75;
	st.shared.u32 	[%r77], %r1;
	st.shared.u32 	[_ZZ14gpu_operationsiiPiS_S_E7corenum], %r44;
	st.shared.u32 	[%r2], %r139;
	bra.uni 	$L__BB0_15;
$L__BB0_14:
	@%p40 bra 	$L__BB0_18;
$L__BB0_15:
	setp.ne.s32 	%p19, %r133, 1;
	@%p19 bra 	$L__BB0_17;
	mov.b32 	%r133, 1;
	st.shared.u32 	[_ZZ14gpu_operationsiiPiS_S_E9exit_flag], %r133;
	st.shared.u32 	[_ZZ14gpu_operationsiiPiS_S_E9last_core], %r1;
	ld.shared.u32 	%r83, [%r19+-4];
	st.shared.u32 	[_ZZ14gpu_operationsiiPiS_S_E8last_tid], %r83;
	bra.uni 	$L__BB0_18;
$L__BB0_17:
	st.shared.u32 	[%r19], %r1;
	ld.shared.u32 	%r132, [_ZZ14gpu_operationsiiPiS_S_E9curr_task];
	ld.shared.u32 	%r80, [_ZZ14gpu_operationsiiPiS_S_E8task_ctr];
	add.s32 	%r81, %r80, 1;
	st.shared.u32 	[_ZZ14gpu_operationsiiPiS_S_E8task_ctr], %r81;
	mov.b32 	%r133, 1;
	mov.b32 	%r140, 0;
	mov.u32 	%r131, %r123;
$L__BB0_18:
	bar.sync 	0;
	ld.shared.u32 	%r84, [_ZZ14gpu_operationsiiPiS_S_E9exit_flag];
	setp.ne.s32 	%p20, %r84, 1;
	@%p20 bra 	$L__BB0_4;
$L__BB0_19:
	setp.ne.s32 	%p41, %r133, 0;
$L__BB0_20:
	mov.u32 	%r26, %r140;
	setp.lt.s32 	%p24, %r44, 2;
	bar.sync 	0;
	@%p24 bra 	$L__BB0_27;
	mov.b32 	%r138, 1;
$L__BB0_22:
	setp.lt.s32 	%p25, %r131, %r138;
	@%p25 bra 	$L__BB0_26;
	shl.b32 	%r87, %r138, 1;
	rem.s32 	%r31, %r131, %r87;
	setp.lt.s32 	%p26, %r31, %r138;
	not.pred 	%p27, %p41;
	or.pred  	%p28, %p26, %p27;
	@%p28 bra 	$L__BB0_26;
	add.s32 	%r88, %r131, %r138;
	sub.s32 	%r89, %r88, %r31;
	shl.b32 	%r90, %r89, 2;
	mov.u32 	%r91, _ZZ14gpu_operationsiiPiS_S_E10tasktocore;
	add.s32 	%r92, %r91, %r90;
	ld.shared.u32 	%r93, [%r92+-4];
	shl.b32 	%r94, %r93, 2;
	add.s32 	%r96, %r48, %r94;
	ld.shared.u32 	%r32, [%r96];
	ld.shared.u32 	%r97, [%r2];
	setp.le.s32 	%p29, %r32, %r97;
	@%p29 bra 	$L__BB0_26;
	st.shared.u32 	[%r2], %r32;
$L__BB0_26:
	bar.sync 	0;
	shl.b32 	%r138, %r138, 1;
	setp.lt.s32 	%p30, %r138, %r44;
	@%p30 bra 	$L__BB0_22;
$L__BB0_27:
	setp.ne.s32 	%p31, %r129, 1;
	@%p31 bra 	$L__BB0_29;
	ld.shared.u32 	%r98, [_ZZ14gpu_operationsiiPiS_S_E9last_core];
	shl.b32 	%r99, %r98, 2;
	add.s32 	%r101, %r48, %r99;
	ld.shared.u32 	%r102, [%r101];
	max.s32 	%r139, %r119, %r102;
$L__BB0_29:
	ld.shared.u32 	%r103, [_ZZ14gpu_operationsiiPiS_S_E8last_tid];
	setp.ne.s32 	%p32, %r103, %r1;
	@%p32 bra 	$L__BB0_31;
	ld.shared.u32 	%r104, [%r2];
	st.shared.u32 	[_ZZ14gpu_operationsiiPiS_S_E7cut_off], %r104;
	mov.b32 	%r105, -1;
	st.shared.u32 	[_ZZ14gpu_operationsiiPiS_S_E8last_tid], %r105;
$L__BB0_31:
	bar.sync 	0;
	not.pred 	%p33, %p41;
	@%p33 bra 	$L__BB0_33;
	ld.shared.u32 	%r106, [%r2];
	max.s32 	%r107, %r119, %r106;
	mul.wide.s32 	%rd11, %r132, 4;
	add.s64 	%rd12, %rd2, %rd11;
	ld.global.u32 	%r108, [%rd12];
	add.s32 	%r109, %r108, %r107;
	st.shared.u32 	[%r2], %r109;
	add.s64 	%rd13, %rd3, %rd11;
	st.global.u32 	[%rd13], %r109;
$L__BB0_33:
	setp.ne.s32 	%p34, %r129, 1;
	ld.shared.u32 	%r119, [_ZZ14gpu_operationsiiPiS_S_E7cut_off];
	bar.sync 	0;
	@%p34 bra 	$L__BB0_35;
	ld.shared.u32 	%r115, [%r2];
	setp.lt.s32 	%p38, %r139, %r115;
	selp.b32 	%r140, %r26, 1, %p38;
	bra.uni 	$L__BB0_37;
$L__BB0_35:
	ld.shared.u32 	%r38, [_ZZ14gpu_operationsiiPiS_S_E9last_core];
	shl.b32 	%r111, %r38, 2;
	add.s32 	%r113, %r48, %r111;
	ld.shared.u32 	%r39, [%r113];
	ld.shared.u32 	%r40, [%r2];
	setp.gt.s32 	%p35, %r39, %r40;
	mov.b32 	%r140, 1;
	@%p35 bra 	$L__BB0_37;
	setp.eq.s32 	%p36, %r39, %r40;
	setp.ne.s32 	%p37, %r38, %r1;
	selp.b32 	%r114, 1, %r26, %p36;
	selp.b32 	%r140, %r114, %r26, %p37;
$L__BB0_37:
	ld.shared.u32 	%r122, [_ZZ14gpu_operationsiiPiS_S_E8task_ctr];
	setp.lt.u32 	%p39, %r122, %r45;
	@%p39 bra 	$L__BB0_2;
$L__BB0_38:
	ret;

}


// ===== COMPILED SASS (sm_100) =====

	.target	sm_100

	.elftype	@"ET_EXEC"


//--------------------- .note.nv.tkinfo           --------------------------
	.section	.note.nv.tkinfo,"",@"SHT_NOTE"
	.sectionflags	@"SHF_NOTE_NV_TKINFO"
	.tkinfo
        /*0018*/ 	.word	0x00000002
        /*0030*/ 	.string	""
        /*0030*/ 	.string	"ptxas"
        /*0030*/ 	.string	"Cuda compilation tools, release 13.0, V13.0.88"
        /*0030*/ 	.string	"Build cuda_13.0.r13.0/compiler.36424714_0"
        /*0030*/ 	.string	"-arch sm_100 -m 64 "



//--------------------- .note.nv.cuinfo           --------------------------
	.section	.note.nv.cuinfo,"",@"SHT_NOTE"
	.sectionflags	@"SHF_NOTE_NV_CUINFO"
        /*0018*/ 	.short	0x0002
        /*001a*/ 	.short	0x0064
        /*001c*/ 	.short	0x0082
	.zero		2


//--------------------- .nv.info                  --------------------------
	.section	.nv.info,"",@"SHT_CUDA_INFO"
	.align	4


	//----- nvinfo : EIATTR_REGCOUNT
	.align		4
        /*0000*/ 	.byte	0x04, 0x2f
        /*0002*/ 	.short	(.L_1 - .L_0)
	.align		4
.L_0:
        /*0004*/ 	.word	index@(_Z14gpu_operationsiiPiS_S_)
        /*0008*/ 	.word	0x00000014


	//----- nvinfo : EIATTR_FRAME_SIZE
	.align		4
.L_1:
        /*000c*/ 	.byte	0x04, 0x11
        /*000e*/ 	.short	(.L_3 - .L_2)
	.align		4
.L_2:
        /*0010*/ 	.word	index@(_Z14gpu_operationsiiPiS_S_)
        /*0014*/ 	.word	0x00000000


	//----- nvinfo : EIATTR_MIN_STACK_SIZE
	.align		4
.L_3:
        /*0018*/ 	.byte	0x04, 0x12
        /*001a*/ 	.short	(.L_5 - .L_4)
	.align		4
.L_4:
        /*001c*/ 	.word	index@(_Z14gpu_operationsiiPiS_S_)
        /*0020*/ 	.word	0x00000000
.L_5:


//--------------------- .nv.compat                --------------------------
	.section	.nv.compat,"",@"SHT_CUDA_COMPAT_INFO"
	.align	4
        /*0000*/ 	.byte	0x02, 0x09, 0x00, 0x00, 0x02, 0x02, 0x01, 0x00, 0x02, 0x05, 0x05, 0x00, 0x03, 0x07, 0x01, 0x01
        /*0010*/ 	.byte	0x02, 0x03, 0x00, 0x00, 0x02, 0x06, 0x01, 0x00, 0x04, 0x0b, 0x08, 0x00, 0x09, 0x00, 0x00, 0x00
        /*0020*/ 	.byte	0x00, 0x00, 0x00, 0x00


//--------------------- .nv.info._Z14gpu_operationsiiPiS_S_ --------------------------
	.section	.nv.info._Z14gpu_operationsiiPiS_S_,"",@"SHT_CUDA_INFO"
	.sectionflags	@""
	.align	4


	//----- nvinfo : EIATTR_CUDA_API_VERSION
	.align		4
        /*0000*/ 	.byte	0x04, 0x37
        /*0002*/ 	.short	(.L_7 - .L_6)
.L_6:
        /*0004*/ 	.word	0x00000082


	//----- nvinfo : EIATTR_KPARAM_INFO
	.align		4
.L_7:
        /*0008*/ 	.byte	0x04, 0x17
        /*000a*/ 	.short	(.L_9 - .L_8)
.L_8:
        /*000c*/ 	.word	0x00000000
        /*0010*/ 	.short	0x0004
        /*0012*/ 	.short	0x0018
        /*0014*/ 	.byte	0x00, 0xf5, 0x21, 0x00


	//----- nvinfo : EIATTR_KPARAM_INFO
	.align		4
.L_9:
        /*0018*/ 	.byte	0x04, 0x17
        /*001a*/ 	.short	(.L_11 - .L_10)
.L_10:
        /*001c*/ 	.word	0x00000000
        /*0020*/ 	.short	0x0003
        /*0022*/ 	.short	0x0010
        /*0024*/ 	.byte	0x00, 0xf5, 0x21, 0x00


	//----- nvinfo : EIATTR_KPARAM_INFO
	.align		4
.L_11:
        /*0028*/ 	.byte	0x04, 0x17
        /*002a*/ 	.short	(.L_13 - .L_12)
.L_12:
        /*002c*/ 	.word	0x00000000
        /*0030*/ 	.short	0x0002
        /*0032*/ 	.short	0x0008
        /*0034*/ 	.byte	0x00, 0xf5, 0x21, 0x00


	//----- nvinfo : EIATTR_KPARAM_INFO
	.align		4
.L_13:
        /*0038*/ 	.byte	0x04, 0x17
        /*003a*/ 	.short	(.L_15 - .L_14)
.L_14:
        /*003c*/ 	.word	0x00000000
        /*0040*/ 	.short	0x0001
        /*0042*/ 	.short	0x0004
        /*0044*/ 	.byte	0x00, 0xf0, 0x11, 0x00


	//----- nvinfo : EIATTR_KPARAM_INFO
	.align		4
.L_15:
        /*0048*/ 	.byte	0x04, 0x17
        /*004a*/ 	.short	(.L_17 - .L_16)
.L_16:
        /*004c*/ 	.word	0x00000000
        /*0050*/ 	.short	0x0000
        /*0052*/ 	.short	0x0000
        /*0054*/ 	.byte	0x00, 0xf0, 0x11, 0x00


	//----- nvinfo : EIATTR_SPARSE_MMA_MASK
	.align		4
.L_17:
        /*0058*/ 	.byte	0x03, 0x50
        /*005a*/ 	.short	0x0000


	//----- nvinfo : EIATTR_MAXREG_COUNT
	.align		4
        /*005c*/ 	.byte	0x03, 0x1b
        /*005e*/ 	.short	0x00ff


	//----- nvinfo : EIATTR_NUM_BARRIERS
	.align		4
        /*0060*/ 	.byte	0x02, 0x4c
        /*0062*/ 	.byte	0x01
	.zero		1


	//----- nvinfo : EIATTR_MERCURY_ISA_VERSION
	.align		4
        /*0064*/ 	.byte	0x03, 0x5f
        /*0066*/ 	.short	0x0101


	//----- nvinfo : EIATTR_INT_WARP_WIDE_INSTR_OFFSETS
	.align		4
        /*0068*/ 	.byte	0x04, 0x31
        /*006a*/ 	.short	(.L_19 - .L_18)


	//   ....[0]....
.L_18:
        /*006c*/ 	.word	0x00000410


	//   ....[1]....
        /*0070*/ 	.word	0x00000420


	//----- nvinfo : EIATTR_VRC_CTA_INIT_COUNT
	.align		4
.L_19:
        /*0074*/ 	.byte	0x02, 0x4a
	.zero		1
	.zero		1


	//----- nvinfo : EIATTR_EXIT_INSTR_OFFSETS
	.align		4
        /*0078*/ 	.byte	0x04, 0x1c
        /*007a*/ 	.short	(.L_21 - .L_20)


	//   ....[0]....
.L_20:
        /*007c*/ 	.word	0x00000120


	//   ....[1]....
        /*0080*/ 	.word	0x00000ef0


	//----- nvinfo : EIATTR_CRS_STACK_SIZE
	.align		4
.L_21:
        /*0084*/ 	.byte	0x04, 0x1e
        /*0086*/ 	.short	(.L_23 - .L_22)
.L_22:
        /*0088*/ 	.word	0x00000000


	//----- nvinfo : EIATTR_CBANK_PARAM_SIZE
	.align		4
.L_23:
        /*008c*/ 	.byte	0x03, 0x19
        /*008e*/ 	.short	0x0020


	//----- nvinfo : EIATTR_PARAM_CBANK
	.align		4
        /*0090*/ 	.byte	0x04, 0x0a
        /*0092*/ 	.short	(.L_25 - .L_24)
	.align		4
.L_24:
        /*0094*/ 	.word	index@(.nv.constant0._Z14gpu_operationsiiPiS_S_)
        /*0098*/ 	.short	0x0380
        /*009a*/ 	.short	0x0020


	//----- nvinfo : EIATTR_SW_WAR
	.align		4
.L_25:
        /*009c*/ 	.byte	0x04, 0x36
        /*009e*/ 	.short	(.L_27 - .L_26)
.L_26:
        /*00a0*/ 	.word	0x00000008
.L_27:


//--------------------- .nv.callgraph             --------------------------
	.section	.nv.callgraph,"",@"SHT_CUDA_CALLGRAPH"
	.align	4
	.sectionentsize	8
	.align		4
        /*0000*/ 	.word	0x00000000
	.align		4
        /*0004*/ 	.word	0xffffffff
	.align		4
        /*0008*/ 	.word	0x00000000
	.align		4
        /*000c*/ 	.word	0xfffffffe
	.align		4
        /*0010*/ 	.word	0x00000000
	.align		4
        /*0014*/ 	.word	0xfffffffd
	.align		4
        /*0018*/ 	.word	0x00000000
	.align		4
        /*001c*/ 	.word	0xfffffffc


//--------------------- .text._Z14gpu_operationsiiPiS_S_ --------------------------
	.section	.text._Z14gpu_operationsiiPiS_S_,"ax",@progbits
	.align	128
        .global         _Z14gpu_operationsiiPiS_S_
        .type           _Z14gpu_operationsiiPiS_S_,@function
        .size           _Z14gpu_operationsiiPiS_S_,(.L_x_22 - _Z14gpu_operationsiiPiS_S_)
        .other          _Z14gpu_operationsiiPiS_S_,@"STO_CUDA_ENTRY STV_DEFAULT"
_Z14gpu_operationsiiPiS_S_:
.text._Z14gpu_operationsiiPiS_S_:
[----:B------:R-:W-:Y:S01]  /*0000*/  LDC R1, c[0x0][0x37c] ;  /* 0x0000df00ff017b82 */ /* 0x000fe20000000800 */
[----:B------:R-:W0:Y:S07]  /*0010*/  S2R R2, SR_TID.X ;  /* 0x0000000000027919 */ /* 0x000e2e0000002100 */
[----:B------:R-:W1:Y:S01]  /*0020*/  S2UR UR8, SR_CgaCtaId ;  /* 0x00000000000879c3 */ /* 0x000e620000008800 */
[----:B------:R-:W-:Y:S02]  /*0030*/  UMOV UR4, 0x400 ;  /* 0x0000040000047882 */ /* 0x000fe40000000000 */
[----:B------:R-:W-:-:S02]  /*0040*/  UIADD3 UR5, UPT, UPT, UR4, 0x101c, URZ ;  /* 0x0000101c04057890 */ /* 0x000fc4000fffe0ff */
[----:B------:R-:W-:-:S03]  /*0050*/  UIADD3 UR7, UPT, UPT, UR4, 0x201c, URZ ;  /* 0x0000201c04077890 */ /* 0x000fc6000fffe0ff */
[----:B------:R-:W2:Y:S01]  /*0060*/  LDC.64 R4, c[0x0][0x380] ;  /* 0x0000e000ff047b82 */ /* 0x000ea20000000a00 */
[----:B-1----:R-:W-:Y:S02]  /*0070*/  ULEA UR6, UR8, UR5, 0x18 ;  /* 0x0000000508067291 */ /* 0x002fe4000f8ec0ff */
[----:B------:R-:W-:Y:S02]  /*0080*/  ULEA UR4, UR8, UR4, 0x18 ;  /* 0x0000000408047291 */ /* 0x000fe4000f8ec0ff */
[----:B------:R-:W-:Y:S02]  /*0090*/  ULEA UR7, UR8, UR7, 0x18 ;  /* 0x0000000708077291 */ /* 0x000fe4000f8ec0ff */
[C---:B0-----:R-:W-:Y:S02]  /*00a0*/  LEA R0, R2.reuse, UR6, 0x2 ;  /* 0x0000000602007c11 */ /* 0x041fe4000f8e10ff */
[----:B--2---:R-:W-:Y:S01]  /*00b0*/  ISETP.NE.AND P0, PT, R5, RZ, PT ;  /* 0x000000ff0500720c */ /* 0x004fe20003f05270 */
[----:B------:R-:W-:Y:S01]  /*00c0*/  IMAD.MOV.U32 R5, RZ, RZ, -0x1 ;  /* 0xffffffffff057424 */ /* 0x000fe200078e00ff */
[----:B------:R-:W-:Y:S01]  /*00d0*/  LEA R3, R2, UR7, 0x2 ;  /* 0x0000000702037c11 */ /* 0x000fe2000f8e10ff */
[----:B------:R-:W-:Y:S04]  /*00e0*/  STS [UR4+0x8], RZ ;  /* 0x000008ffff007988 */ /* 0x000fe80008000804 */
[----:B------:R0:W-:Y:S04]  /*00f0*/  STS [R0], RZ ;  /* 0x000000ff00007388 */ /* 0x0001e80000000800 */
[----:B------:R0:W-:Y:S04]  /*0100*/  STS [R3], R4 ;  /* 0x0000000403007388 */ /* 0x0001e80000000800 */
[----:B------:R0:W-:Y:S01]  /*0110*/  STS [UR4+0x18], R5 ;  /* 0x00001805ff007988 */ /* 0x0001e20008000804 */
[----:B------:R-:W-:Y:S05]  /*0120*/  @!P0 EXIT ;  /* 0x000000000000894d */ /* 0x000fea0003800000 */
[----:B------:R-:W-:Y:S01]  /*0130*/  IMAD.MOV.U32 R9, RZ, RZ, 0x1 ;  /* 0x00000001ff097424 */ /* 0x000fe200078e00ff */
[----:B------:R-:W1:Y:S01]  /*0140*/  LDCU.64 UR12, c[0x0][0x358] ;  /* 0x00006b00ff0c77ac */ /* 0x000e620008000a00 */
[----:B------:R-:W-:Y:S02]  /*0150*/  IMAD.MOV.U32 R14, RZ, RZ, RZ ;  /* 0x000000ffff0e7224 */ /* 0x000fe400078e00ff */
[----:B0-----:R-:W-:Y:S01]  /*0160*/  IMAD.MOV.U32 R3, RZ, RZ, RZ ;  /* 0x000000ffff037224 */ /* 0x001fe200078e00ff */
[----:B------:R-:W-:Y:S01]  /*0170*/  UMOV UR4, URZ ;  /* 0x000000ff00047c82 */ /* 0x000fe20008000000 */
[----:B------:R-:W-:-:S07]  /*0180*/  IMAD.MOV.U32 R7, RZ, RZ, RZ ;  /* 0x000000ffff077224 */ /* 0x000fce00078e00ff */
.L_x_20:
[----:B------:R-:W0:Y:S01]  /*0190*/  S2UR UR8, SR_CgaCtaId ;  /* 0x00000000000879c3 */ /* 0x000e220000008800 */
[----:B--2---:R-:W2:Y:S01]  /*01a0*/  LDCU.64 UR10, c[0x0][0x380] ;  /* 0x00007000ff0a77ac */ /* 0x004ea20008000a00 */
[----:B------:R-:W-:Y:S01]  /*01b0*/  PLOP3.LUT P1, PT, PT, PT, PT, 0x8, 0x80 ;  /* 0x000000000080781c */ /* 0x000fe20003f2e170 */
[----:B------:R-:W-:Y:S01]  /*01c0*/  IMAD.MOV.U32 R8, RZ, RZ, -0x1 ;  /* 0xffffffffff087424 */ /* 0x000fe200078e00ff */
[----:B------:R-:W-:Y:S01]  /*01d0*/  UMOV UR14, 0x400 ;  /* 0x00000400000e7882 */ /* 0x000fe20000000000 */
[----:B--2-4-:R-:W-:Y:S01]  /*01e0*/  IMAD.U32 R10, RZ, RZ, UR10 ;  /* 0x0000000aff0a7e24 */ /* 0x014fe2000f8e00ff */
[----:B------:R-:W-:Y:S01]  /*01f0*/  ISETP.GE.U32.AND P0, PT, R14, UR11, PT ;  /* 0x0000000b0e007c0c */ /* 0x000fe2000bf06070 */
[----:B0-----:R-:W-:-:S03]  /*0200*/  ULEA UR5, UR8, UR14, 0x18 ;  /* 0x0000000e08057291 */ /* 0x001fc6000f8ec0ff */
[----:B------:R-:W-:-:S03]  /*0210*/  ISETP.LT.OR P0, PT, R10, RZ, P0 ;  /* 0x000000ff0a00720c */ /* 0x000fc60000701670 */
[----:B---3--:R-:W-:-:S05]  /*0220*/  IMAD.U32 R17, RZ, RZ, UR5 ;  /* 0x00000005ff117e24 */ /* 0x008fca000f8e00ff */
[----:B------:R0:W-:Y:S05]  /*0230*/  STS [R17], RZ ;  /* 0x000000ff11007388 */ /* 0x0001ea0000000800 */
[----:B------:R-:W-:Y:S05]  /*0240*/  @P0 BRA `(.L_x_0) ;  /* 0x00000004008c0947 */ /* 0x000fea0003800000 */
[----:B------:R-:W2:Y:S01]  /*0250*/  LDC R10, c[0x0][0x380] ;  /* 0x0000e000ff0a7b82 */ /* 0x000ea20000000800 */
[----:B------:R-:W-:Y:S01]  /*0260*/  UIADD3 UR5, UPT, UPT, UR14, 0x1c, URZ ;  /* 0x0000001c0e057890 */ /* 0x000fe2000fffe0ff */
[----:B------:R-:W-:Y:S01]  /*0270*/  IMAD.MOV.U32 R8, RZ, RZ, -0x1 ;  /* 0xffffffffff087424 */ /* 0x000fe200078e00ff */
[----:B------:R-:W3:Y:S01]  /*0280*/  LDCU UR15, c[0x0][0x384] ;  /* 0x00007080ff0f77ac */ /* 0x000ee20008000800 */
[----:B------:R-:W-:Y:S01]  /*0290*/  IMAD.MOV.U32 R11, RZ, RZ, RZ ;  /* 0x000000ffff0b7224 */ /* 0x000fe200078e00ff */
[----:B------:R-:W-:-:S03]  /*02a0*/  ULEA UR8, UR8, UR5, 0x18 ;  /* 0x0000000508087291 */ /* 0x000fc6000f8ec0ff */
[----:B------:R-:W4:Y:S01]  /*02b0*/  LDC.64 R4, c[0x0][0x390] ;  /* 0x0000e400ff047b82 */ /* 0x000f220000000a00 */
[----:B------:R-:W-:-:S08]  /*02c0*/  UMOV UR5, URZ ;  /* 0x000000ff00057c82 */ /* 0x000fd00008000000 */
.L_x_11:
[----:B------:R-:W-:Y:S04]  /*02d0*/  STS [R17+0x4], R14 ;  /* 0x0000040e11007388 */ /* 0x000fe80000000800 */
[----:B--2---:R-:W-:Y:S01]  /*02e0*/  STS [R17+0xc], R10 ;  /* 0x00000c0a11007388 */ /* 0x004fe20000000800 */
[----:B------:R-:W-:Y:S06]  /*02f0*/  BAR.SYNC.DEFER_BLOCKING 0x0 ;  /* 0x0000000000007b1d */ /* 0x000fec0000010000 */
[----:B---3--:R-:W4:Y:S02]  /*0300*/  LDS R13, [R17+0x4] ;  /* 0x00000400110d7984 */ /* 0x008f240000000800 */
[----:B----4-:R-:W-:-:S06]  /*0310*/  IMAD.WIDE R12, R13, 0x4, R4 ;  /* 0x000000040d0c7825 */ /* 0x010fcc00078e0204 */
[----:B-1----:R-:W2:Y:S01]  /*0320*/  LDG.E R12, desc[UR12][R12.64] ;  /* 0x0000000c0c0c7981 */ /* 0x002ea2000c1e1900 */
[----:B------:R-:W-:Y:S01]  /*0330*/  ULEA UR11, UR5, UR8, 0x2 ;  /* 0x00000008050b7291 */ /* 0x000fe2000f8e10ff */
[----:B------:R-:W-:Y:S01]  /*0340*/  BSSY.RECONVERGENT B0, `(.L_x_1) ;  /* 0x0000023000007945 */ /* 0x000fe20003800200 */
[----:B0-2---:R-:W-:-:S06]  /*0350*/  LEA R15, R12, UR7, 0x2 ;  /* 0x000000070c0f7c11 */ /* 0x005fcc000f8e10ff */
[----:B------:R-:W1:Y:S02]  /*0360*/  LDS R15, [R15] ;  /* 0x000000000f0f7984 */ /* 0x000e640000000800 */
[----:B-1----:R-:W-:-:S13]  /*0370*/  ISETP.NE.AND P0, PT, R15, R10, PT ;  /* 0x0000000a0f00720c */ /* 0x002fda0003f05270 */
[----:B------:R-:W-:Y:S05]  /*0380*/  @P0 BRA `(.L_x_2) ;  /* 0x0000000000740947 */ /* 0x000fea0003800000 */
[----:B------:R-:W-:-:S09]  /*0390*/  UISETP.NE.AND UP0, UPT, UR4, 0x1, UPT ;  /* 0x000000010400788c */ /* 0x000fd2000bf05270 */
[----:B------:R-:W-:Y:S05]  /*03a0*/  BRA.U UP0, `(.L_x_3) ;  /* 0x00000001003c7547 */ /* 0x000fea000b800000 */
[----:B------:R-:W-:Y:S01]  /*03b0*/  ISETP.NE.AND P1, PT, R9, 0x1, PT ;  /* 0x000000010900780c */ /* 0x000fe20003f25270 */
[----:B------:R-:W-:Y:S01]  /*03c0*/  UMOV UR4, URZ ;  /* 0x000000ff00047c82 */ /* 0x000fe20008000000 */
[----:B------:R-:W-:-:S11]  /*03d0*/  PLOP3.LUT P0, PT, PT, PT, PT, 0x80, 0x8 ;  /* 0x000000000008781c */ /* 0x000fd60003f0f070 */
[----:B------:R-:W-:Y:S05]  /*03e0*/  @P1 BRA `(.L_x_4) ;  /* 0x0000000000601947 */ /* 0x000fea0003800000 */
[----:B------:R-:W1:Y:S01]  /*03f0*/  S2R R12, SR_LANEID ;  /* 0x00000000000c7919 */ /* 0x000e620000000000 */
[----:B------:R-:W2:Y:S01]  /*0400*/  S2UR UR10, SR_CgaCtaId ;  /* 0x00000000000a79c3 */ /* 0x000ea20000008800 */
[----:B------:R-:W-:Y:S01]  /*0410*/  VOTEU.ANY UR9, UPT, PT ;  /* 0x0000000000097886 */ /* 0x000fe200038e0100 */
[----:B------:R-:W-:Y:S01]  /*0420*/  CREDUX.MIN.S32 UR16, R2 ;  /* 0x00000000021072cc */ /* 0x000fe20000008200 */
[----:B------:R-:W-:-:S06]  /*0430*/  UFLO.U32 UR9, UR9 ;  /* 0x00000009000972bd */ /* 0x000fcc00080e0000 */
[----:B-1----:R-:W-:Y:S01]  /*0440*/  ISETP.EQ.U32.AND P1, PT, R12, UR9, PT ;  /* 0x000000090c007c0c */ /* 0x002fe2000bf22070 */
[----:B------:R-:W-:-:S05]  /*0450*/  UIADD3 UR9, UPT, UPT, UR14, 0xc, URZ ;  /* 0x0000000c0e097890 */ /* 0x000fca000fffe0ff */
[----:B------:R-:W-:Y:S01]  /*0460*/  IMAD.U32 R12, RZ, RZ, UR16 ;  /* 0x00000010ff0c7e24 */ /* 0x000fe2000f8e00ff */
[----:B--2---:R-:W-:-:S09]  /*0470*/  ULEA UR9, UR10, UR9, 0x18 ;  /* 0x000000090a097291 */ /* 0x004fd2000f8ec0ff */
[----:B------:R4:W-:Y:S01]  /*0480*/  @P1 ATOMS.MIN.S32 RZ, [UR9], R12 ;  /* 0x0000000cffff198c */ /* 0x0009e20008800209 */
[----:B------:R-:W-:Y:S05]  /*0490*/  BRA `(.L_x_4) ;  /* 0x0000000000347947 */ /* 0x000fea0003800000 */
.L_x_3:
[----:B------:R-:W1:Y:S01]  /*04a0*/  S2UR UR9, SR_CgaCtaId ;  /* 0x00000000000979c3 */ /* 0x000e620000008800 */
[----:B------:R-:W-:Y:S01]  /*04b0*/  UMOV UR4, 0x400 ;  /* 0x0000040000047882 */ /* 0x000fe20000000000 */
[----:B------:R-:W-:Y:S01]  /*04c0*/  IMAD.MOV.U32 R12, RZ, RZ, 0x1 ;  /* 0x00000001ff0c7424 */ /* 0x000fe200078e00ff */
[----:B------:R-:W-:Y:S01]  /*04d0*/  UISETP.NE.AND UP0, UPT, UR5, URZ, UPT ;  /* 0x000000ff0500728c */ /* 0x000fe2000bf05270 */
[----:B------:R-:W-:Y:S01]  /*04e0*/  PLOP3.LUT P0, PT, PT, PT, PT, 0x80, 0x8 ;  /* 0x000000000008781c */ /* 0x000fe20003f0f070 */
[----:B-1----:R-:W-:-:S03]  /*04f0*/  ULEA UR9, UR9, UR4, 0x18 ;  /* 0x0000000409097291 */ /* 0x002fc6000f8ec0ff */
[----:B------:R-:W-:-:S06]  /*0500*/  UMOV UR4, 0x1 ;  /* 0x0000000100047882 */ /* 0x000fcc0000000000 */
[----:B------:R1:W-:Y:S01]  /*0510*/  STS [UR9], R12 ;  /* 0x0000000cff007988 */ /* 0x0003e20008000809 */
[----:B------:R-:W-:Y:S05]  /*0520*/  BRA.U !UP0, `(.L_x_4) ;  /* 0x0000000108107547 */ /* 0x000fea000b800000 */
[----:B-1----:R-:W1:Y:S04]  /*0530*/  LDS R12, [UR11+-0x4] ;  /* 0xfffffc0bff0c7984 */ /* 0x002e680008000800 */
[----:B-1----:R2:W-:Y:S01]  /*0540*/  STS [UR9+0x10], R12 ;  /* 0x0000100cff007988 */ /* 0x0025e20008000809 */
[----:B------:R-:W-:Y:S05]  /*0550*/  BRA `(.L_x_4) ;  /* 0x0000000000047947 */ /* 0x000fea0003800000 */
.L_x_2:
[----:B------:R-:W-:-:S13]  /*0560*/  ISETP.NE.AND P0, PT, R15, R2, PT ;  /* 0x000000020f00720c */ /* 0x000fda0003f05270 */
.L_x_4:
[----:B---3--:R-:W-:Y:S05]  /*0570*/  BSYNC.RECONVERGENT B0 ;  /* 0x0000000000007941 */ /* 0x008fea0003800200 */
.L_x_1:
[----:B------:R-:W3:Y:S08]  /*0580*/  S2UR UR9, SR_CgaCtaId ;  /* 0x00000000000979c3 */ /* 0x000ef00000008800 */
[----:B------:R-:W-:Y:S06]  /*0590*/  BAR.SYNC.DEFER_BLOCKING 0x0 ;  /* 0x0000000000007b1d */ /* 0x000fec0000010000 */
[----:B------:R-:W-:Y:S01]  /*05a0*/  UMOV UR14, 0x400 ;  /* 0x00000400000e7882 */ /* 0x000fe20000000000 */
[----:B------:R-:W-:Y:S04]  /*05b0*/  BSSY.RECONVERGENT B0, `(.L_x_5) ;  /* 0x0000021000007945 */ /* 0x000fe80003800200 */
[----:B------:R-:W-:Y:S01]  /*05c0*/  BSSY.RELIABLE B1, `(.L_x_6) ;  /* 0x0000010000017945 */ /* 0x000fe20003800100 */
[----:B---3--:R-:W-:-:S06]  /*05d0*/  ULEA UR9, UR9, UR14, 0x18 ;  /* 0x0000000e09097291 */ /* 0x008fcc000f8ec0ff */
[----:B0-----:R-:W-:-:S05]  /*05e0*/  IMAD.U32 R17, RZ, RZ, UR9 ;  /* 0x00000009ff117e24 */ /* 0x001fca000f8e00ff */
[----:B------:R-:W0:Y:S02]  /*05f0*/  LDS R13, [R17+0xc] ;  /* 0x00000c00110d7984 */ /* 0x000e240000000800 */
[----:B0-----:R-:W-:-:S13]  /*0600*/  ISETP.NE.AND P1, PT, R13, R2, PT ;  /* 0x000000020d00720c */ /* 0x001fda0003f25270 */
[----:B------:R-:W-:Y:S05]  /*0610*/  @P1 BRA `(.L_x_7) ;  /* 0x0000000000201947 */ /* 0x000fea0003800000 */
[----:B------:R-:W1:Y:S02]  /*0620*/  LDS R13, [R17+0x4] ;  /* 0x00000400110d7984 */ /* 0x000e640000000800 */
[----:B-12-4-:R-:W-:-:S06]  /*0630*/  IMAD.WIDE R12, R13, 0x4, R4 ;  /* 0x000000040d0c7825 */ /* 0x016fcc00078e0204 */
[----:B------:R-:W2:Y:S02]  /*0640*/  LDG.E R12, desc[UR12][R12.64] ;  /* 0x0000000c0c0c7981 */ /* 0x000ea4000c1e1900 */
[----:B--2---:R-:W-:-:S05]  /*0650*/  LEA R15, R12, UR7, 0x2 ;  /* 0x000000070c0f7c11 */ /* 0x004fca000f8e10ff */
[----:B------:R0:W-:Y:S04]  /*0660*/  STS [R15], R2 ;  /* 0x000000020f007388 */ /* 0x0001e80000000800 */
[----:B------:R0:W-:Y:S04]  /*0670*/  STS [R17+0xc], R10 ;  /* 0x00000c0a11007388 */ /* 0x0001e80000000800 */
[----:B------:R0:W-:Y:S01]  /*0680*/  STS [R0], R3 ;  /* 0x0000000300007388 */ /* 0x0001e20000000800 */
[----:B------:R-:W-:Y:S05]  /*0690*/  BRA `(.L_x_8) ;  /* 0x0000000000087947 */ /* 0x000fea0003800000 */
.L_x_7:
[----:B------:R-:W-:Y:S05]  /*06a0*/  @P0 BREAK.RELIABLE B1 ;  /* 0x0000000000010942 */ /* 0x000fea0003800100 */
[----:B------:R-:W-:Y:S05]  /*06b0*/  @P0 BRA `(.L_x_9) ;  /* 0x0000000000400947 */ /* 0x000fea0003800000 */
.L_x_8:
[----:B------:R-:W-:Y:S05]  /*06c0*/  BSYNC.RELIABLE B1 ;  /* 0x0000000000017941 */ /* 0x000fea0003800100 */
.L_x_6:
[----:B------:R-:W-:-:S13]  /*06d0*/  ISETP.NE.AND P0, PT, R11, 0x1, PT ;  /* 0x000000010b00780c */ /* 0x000fda0003f05270 */
[----:B------:R-:W-:Y:S01]  /*06e0*/  @!P0 IMAD.MOV.U32 R14, RZ, RZ, 0x1 ;  /* 0x00000001ff0e8424 */ /* 0x000fe200078e00ff */
[----:B------:R-:W-:Y:S01]  /*06f0*/  @!P0 STS [R17+0x10], R2 ;  /* 0x0000100211008388 */ /* 0x000fe20000000800 */
[----:B------:R-:W-:Y:S02]  /*0700*/  @!P0 IMAD.MOV.U32 R11, RZ, RZ, 0x1 ;  /* 0x00000001ff0b8424 */ /* 0x000fe400078e00ff */
[----:B------:R-:W-:Y:S01]  /*0710*/  @P0 IMAD.MOV.U32 R9, RZ, RZ, RZ ;  /* 0x000000ffff090224 */ /* 0x000fe200078e00ff */
[----:B------:R-:W-:Y:S01]  /*0720*/  @!P0 STS [R17], R14 ;  /* 0x0000000e11008388 */ /* 0x000fe20000000800 */
[----:B------:R-:W-:Y:S02]  /*0730*/  @P0 IMAD.U32 R8, RZ, RZ, UR5 ;  /* 0x00000005ff080e24 */ /* 0x000fe4000f8e00ff */
[----:B------:R-:W-:Y:S01]  /*0740*/  @P0 IMAD.MOV.U32 R11, RZ, RZ, 0x1 ;  /* 0x00000001ff0b0424 */ /* 0x000fe200078e00ff */
[----:B-12-4-:R-:W1:Y:S04]  /*0750*/  @!P0 LDS R12, [UR11+-0x4] ;  /* 0xfffffc0bff0c8984 */ /* 0x016e680008000800 */
[----:B-1----:R-:W-:Y:S04]  /*0760*/  @!P0 STS [R17+0x18], R12 ;  /* 0x0000180c11008388 */ /* 0x002fe80000000800 */
[----:B------:R-:W-:Y:S04]  /*0770*/  @P0 STS [UR11], R2 ;  /* 0x00000002ff000988 */ /* 0x000fe8000800080b */
[----:B------:R-:W1:Y:S04]  /*0780*/  @P0 LDS R13, [R17+0x8] ;  /* 0x00000800110d0984 */ /* 0x000e680000000800 */
[----:B------:R3:W2:Y:S01]  /*0790*/  @P0 LDS R6, [R17+0x4] ;  /* 0x0000040011060984 */ /* 0x0006a20000000800 */
[----:B-1----:R-:W-:-:S05]  /*07a0*/  @P0 VIADD R13, R13, 0x1 ;  /* 0x000000010d0d0836 */ /* 0x002fca0000000000 */
[----:B--2---:R3:W-:Y:S02]  /*07b0*/  @P0 STS [R17+0x8], R13 ;  /* 0x0000080d11000388 */ /* 0x0047e40000000800 */
.L_x_9:
[----:B------:R-:W-:Y:S05]  /*07c0*/  BSYNC.RECONVERGENT B0 ;  /* 0x0000000000007941 */ /* 0x000fea0003800200 */
.L_x_5:
[----:B------:R-:W-:Y:S05]  /*07d0*/  WARPSYNC.ALL ;  /* 0x0000000000007948 */ /* 0x000fea0003800000 */
[----:B------:R-:W-:Y:S06]  /*07e0*/  BAR.SYNC.DEFER_BLOCKING 0x0 ;  /* 0x0000000000007b1d */ /* 0x000fec0000010000 */
[----:B-12-4-:R-:W1:Y:S02]  /*07f0*/  LDS R12, [R17] ;  /* 0x00000000110c7984 */ /* 0x016e640000000800 */
[----:B-1----:R-:W-:-:S13]  /*0800*/  ISETP.NE.AND P0, PT, R12, 0x1, PT ;  /* 0x000000010c00780c */ /* 0x002fda0003f05270 */
[----:B------:R-:W-:Y:S05]  /*0810*/  @!P0 BRA `(.L_x_10) ;  /* 0x0000000000148947 */ /* 0x000fea0003800000 */
[----:B------:R-:W1:Y:S02]  /*0820*/  LDS R14, [R17+0x8] ;  /* 0x00000800110e7984 */ /* 0x000e640000000800 */
[----:B-1----:R-:W-:-:S04]  /*0830*/  ISETP.GE.U32.AND P0, PT, R14, UR15, PT ;  /* 0x0000000f0e007c0c */ /* 0x002fc8000bf06070 */
[----:B------:R-:W-:Y:S01]  /*0840*/  ISETP.LE.OR P0, PT, R10, UR5, P0 ;  /* 0x000000050a007c0c */ /* 0x000fe20008703670 */
[----:B------:R-:W-:-:S12]  /*0850*/  UIADD3 UR5, UPT, UPT, UR5, 0x1, URZ ;  /* 0x0000000105057890 */ /* 0x000fd8000fffe0ff */
[----:B------:R-:W-:Y:S05]  /*0860*/  @!P0 BRA `(.L_x_11) ;  /* 0xfffffff800988947 */ /* 0x000fea000383ffff */
.L_x_10:
[----:B------:R-:W-:-:S13]  /*0870*/  ISETP.NE.AND P1, PT, R11, RZ, PT ;  /* 0x000000ff0b00720c */ /* 0x000fda0003f25270 */
.L_x_0:
[----:B------:R-:W-:Y:S01]  /*0880*/  BAR.SYNC.DEFER_BLOCKING 0x0 ;  /* 0x0000000000007b1d */ /* 0x000fe20000010000 */
[----:B------:R-:W-:Y:S01]  /*0890*/  ISETP.GE.AND P0, PT, R10, 0x2, PT ;  /* 0x000000020a00780c */ /* 0x000fe20003f06270 */
[----:B------:R-:W-:-:S12]  /*08a0*/  IMAD.MOV.U32 R4, RZ, RZ, R9 ;  /* 0x000000ffff047224 */ /* 0x000fd800078e0009 */
[----:B------:R-:W-:Y:S05]  /*08b0*/  @!P0 BRA `(.L_x_12) ;  /* 0x0000000000bc8947 */ /* 0x000fea0003800000 */
[----:B------:R-:W-:Y:S01]  /*08c0*/  IMAD.MOV.U32 R5, RZ, RZ, 0x1 ;  /* 0x00000001ff057424 */ /* 0x000fe200078e00ff */
[----:B------:R-:W2:Y:S06]  /*08d0*/  LDCU UR9, c[0x0][0x380] ;  /* 0x00007000ff0977ac */ /* 0x000eac0008000800 */
.L_x_15:
[----:B------:R-:W-:Y:S01]  /*08e0*/  ISETP.GE.AND P0, PT, R8, R5, PT ;  /* 0x000000050800720c */ /* 0x000fe20003f06270 */
[----:B------:R-:W-:-:S12]  /*08f0*/  BSSY.RECONVERGENT B0, `(.L_x_13) ;  /* 0x0000027000007945 */ /* 0x000fd80003800200 */
[----:B----4-:R-:W-:Y:S05]  /*0900*/  @!P0 BRA `(.L_x_14) ;  /* 0x0000000000948947 */ /* 0x010fea0003800000 */
[----:B------:R-:W-:Y:S01]  /*0910*/  IMAD.SHL.U32 R16, R5, 0x2, RZ ;  /* 0x0000000205107824 */ /* 0x000fe200078e00ff */
[----:B------:R-:W-:Y:S02]  /*0920*/  IABS R14, R8 ;  /* 0x00000008000e7213 */ /* 0x000fe40000000000 */
[----:B------:R-:W-:Y:S02]  /*0930*/  ISETP.GE.AND P3, PT, R8, RZ, PT ;  /* 0x000000ff0800720c */ /* 0x000fe40003f66270 */
[-C--:B------:R-:W-:Y:S02]  /*0940*/  IABS R12, R16.reuse ;  /* 0x00000010000c7213 */ /* 0x080fe40000000000 */
[----:B0-----:R-:W-:Y:S02]  /*0950*/  IABS R15, R16 ;  /* 0x00000010000f7213 */ /* 0x001fe40000000000 */
[----:B------:R-:W0:Y:S08]  /*0960*/  I2F.RP R9, R12 ;  /* 0x0000000c00097306 */ /* 0x000e300000209400 */
[----:B0-----:R-:W0:Y:S02]  /*0970*/  MUFU.RCP R9, R9 ;  /* 0x0000000900097308 */ /* 0x001e240000001000 */
[----:B0-----:R-:W-:-:S02]  /*0980*/  VIADD R10, R9, 0xffffffe ;  /* 0x0ffffffe090a7836 */ /* 0x001fc40000000000 */
[----:B------:R-:W-:-:S04]  /*0990*/  IMAD.MOV R9, RZ, RZ, -R15 ;  /* 0x000000ffff097224 */ /* 0x000fc800078e0a0f */
[----:B------:R0:W3:Y:S02]  /*09a0*/  F2I.FTZ.U32.TRUNC.NTZ R11, R10 ;  /* 0x0000000a000b7305 */ /* 0x0000e4000021f000 */
[----:B0-----:R-:W-:Y:S02]  /*09b0*/  IMAD.MOV.U32 R10, RZ, RZ, RZ ;  /* 0x000000ffff0a7224 */ /* 0x001fe400078e00ff */
[----:B---3--:R-:W-:-:S04]  /*09c0*/  IMAD.MOV R13, RZ, RZ, -R11 ;  /* 0x000000ffff0d7224 */ /* 0x008fc800078e0a0b */
[----:B------:R-:W-:-:S04]  /*09d0*/  IMAD R13, R13, R12, RZ ;  /* 0x0000000c0d0d7224 */ /* 0x000fc800078e02ff */
[----:B------:R-:W-:-:S06]  /*09e0*/  IMAD.HI.U32 R11, R11, R13, R10 ;  /* 0x0000000d0b0b7227 */ /* 0x000fcc00078e000a */
[----:B------:R-:W-:-:S04]  /*09f0*/  IMAD.HI.U32 R11, R11, R14, RZ ;  /* 0x0000000e0b0b7227 */ /* 0x000fc800078e00ff */
[----:B------:R-:W-:-:S05]  /*0a00*/  IMAD R11, R11, R9, R14 ;  /* 0x000000090b0b7224 */ /* 0x000fca00078e020e */
[----:B------:R-:W-:-:S13]  /*0a10*/  ISETP.GT.U32.AND P0, PT, R12, R11, PT ;  /* 0x0000000b0c00720c */ /* 0x000fda0003f04070 */
[----:B------:R-:W-:Y:S01]  /*0a20*/  @!P0 IMAD.IADD R11, R11, 0x1, -R12 ;  /* 0x000000010b0b8824 */ /* 0x000fe200078e0a0c */
[----:B------:R-:W-:-:S04]  /*0a30*/  ISETP.NE.AND P0, PT, R16, RZ, PT ;  /* 0x000000ff1000720c */ /* 0x000fc80003f05270 */
[----:B------:R-:W-:-:S13]  /*0a40*/  ISETP.GT.U32.AND P2, PT, R12, R11, PT ;  /* 0x0000000b0c00720c */ /* 0x000fda0003f44070 */
[----:B------:R-:W-:-:S04]  /*0a50*/  @!P2 IMAD.IADD R11, R11, 0x1, -R12 ;  /* 0x000000010b0ba824 */ /* 0x000fc800078e0a0c */
[----:B------:R-:W-:Y:S01]  /*0a60*/  @!P3 IMAD.MOV R11, RZ, RZ, -R11 ;  /* 0x000000ffff0bb224 */ /* 0x000fe200078e0a0b */
[----:B------:R-:W-:-:S04]  /*0a70*/  @!P0 LOP3.LUT R11, RZ, R16, RZ, 0x33, !PT ;  /* 0x00000010ff0b8212 */ /* 0x000fc800078e33ff */
[----:B------:R-:W-:-:S13]  /*0a80*/  ISETP.LT.OR P0, PT, R11, R5, !P1 ;  /* 0x000000050b00720c */ /* 0x000fda0004f01670 */
[----:B------:R-:W-:Y:S05]  /*0a90*/  @P0 BRA `(.L_x_14) ;  /* 0x0000000000300947 */ /* 0x000fea0003800000 */
[----:B------:R-:W0:Y:S01]  /*0aa0*/  S2UR UR8, SR_CgaCtaId ;  /* 0x00000000000879c3 */ /* 0x000e220000008800 */
[----:B------:R-:W-:Y:S01]  /*0ab0*/  UMOV UR5, 0x400 ;  /* 0x0000040000057882 */ /* 0x000fe20000000000 */
[----:B------:R-:W-:Y:S01]  /*0ac0*/  IADD3 R9, PT, PT, -R11, R8, R5 ;  /* 0x000000080b097210 */ /* 0x000fe20007ffe105 */
[----:B------:R-:W-:Y:S01]  /*0ad0*/  UIADD3 UR5, UPT, UPT, UR5, 0x1c, URZ ;  /* 0x0000001c05057890 */ /* 0x000fe2000fffe0ff */
[----:B------:R-:W-:Y:S03]  /*0ae0*/  LDS R11, [R0] ;  /* 0x00000000000b7984 */ /* 0x000fe60000000800 */
[----:B0-----:R-:W-:-:S06]  /*0af0*/  ULEA UR5, UR8, UR5, 0x18 ;  /* 0x0000000508057291 */ /* 0x001fcc000f8ec0ff */
[----:B------:R-:W-:-:S06]  /*0b00*/  LEA R9, R9, UR5, 0x2 ;  /* 0x0000000509097c11 */ /* 0x000fcc000f8e10ff */
[----:B------:R-:W0:Y:S02]  /*0b10*/  LDS R9, [R9+-0x4] ;  /* 0xfffffc0009097984 */ /* 0x000e240000000800 */
[----:B0-----:R-:W-:-:S06]  /*0b20*/  LEA R10, R9, UR6, 0x2 ;  /* 0x00000006090a7c11 */ /* 0x001fcc000f8e10ff */
[----:B------:R-:W0:Y:S02]  /*0b30*/  LDS R10, [R10] ;  /* 0x000000000a0a7984 */ /* 0x000e240000000800 */
[----:B0-----:R-:W-:-:S13]  /*0b40*/  ISETP.GT.AND P0, PT, R10, R11, PT ;  /* 0x0000000b0a00720c */ /* 0x001fda0003f04270 */
[----:B------:R4:W-:Y:S02]  /*0b50*/  @P0 STS [R0], R10 ;  /* 0x0000000a00000388 */ /* 0x0009e40000000800 */
.L_x_14:
[----:B-12---:R-:W-:Y:S05]  /*0b60*/  BSYNC.RECONVERGENT B0 ;  /* 0x0000000000007941 */ /* 0x006fea0003800200 */
.L_x_13:
[----:B------:R-:W-:Y:S01]  /*0b70*/  IMAD.SHL.U32 R5, R5, 0x2, RZ ;  /* 0x0000000205057824 */ /* 0x000fe200078e00ff */
[----:B------:R-:W-:Y:S04]  /*0b80*/  BAR.SYNC.DEFER_BLOCKING 0x0 ;  /* 0x0000000000007b1d */ /* 0x000fe80000010000 */
[----:B------:R-:W-:-:S13]  /*0b90*/  ISETP.GE.AND P0, PT, R5, UR9, PT ;  /* 0x0000000905007c0c */ /* 0x000fda000bf06270 */
[----:B------:R-:W-:Y:S05]  /*0ba0*/  @!P0 BRA `(.L_x_15) ;  /* 0xfffffffc004c8947 */ /* 0x000fea000383ffff */
.L_x_12:
[----:B------:R-:W-:-:S13]  /*0bb0*/  ISETP.EQ.AND P0, PT, RZ, UR4, PT ;  /* 0x00000004ff007c0c */ /* 0x000fda000bf02270 */
[----:B------:R-:W-:Y:S05]  /*0bc0*/  @P0 BRA `(.L_x_16) ;  /* 0x00000000001c0947 */ /* 0x000fea0003800000 */
[----:B------:R-:W2:Y:S01]  /*0bd0*/  S2UR UR8, SR_CgaCtaId ;  /* 0x00000000000879c3 */ /* 0x000ea20000008800 */
[----:B------:R-:W-:Y:S02]  /*0be0*/  UMOV UR5, 0x400 ;  /* 0x0000040000057882 */ /* 0x000fe40000000000 */
[----:B--2---:R-:W-:-:S09]  /*0bf0*/  ULEA UR5, UR8, UR5, 0x18 ;  /* 0x0000000508057291 */ /* 0x004fd2000f8ec0ff */
[----:B0-----:R-:W0:Y:S02]  /*0c00*/  LDS R3, [UR5+0x10] ;  /* 0x00001005ff037984 */ /* 0x001e240008000800 */
[----:B0-----:R-:W-:-:S05]  /*0c10*/  LEA R5, R3, UR6, 0x2 ;  /* 0x0000000603057c11 */ /* 0x001fca000f8e10ff */
[----:B------:R-:W0:Y:S02]  /*0c20*/  LDS R8, [R5] ;  /* 0x0000000005087984 */ /* 0x000e240000000800 */
[----:B0-----:R-:W-:-:S07]  /*0c30*/  VIMNMX R3, PT, PT, R8, R7, !PT ;  /* 0x0000000708037248 */ /* 0x001fce0007fe0100 */
.L_x_16:
[----:B------:R-:W2:Y:S01]  /*0c40*/  S2UR UR8, SR_CgaCtaId ;  /* 0x00000000000879c3 */ /* 0x000ea20000008800 */
[----:B------:R-:W-:Y:S01]  /*0c50*/  UMOV UR5, 0x400 ;  /* 0x0000040000057882 */ /* 0x000fe20000000000 */
[----:B------:R-:W-:Y:S01]  /*0c60*/  BSSY.RECONVERGENT B0, `(.L_x_17) ;  /* 0x0000014000007945 */ /* 0x000fe20003800200 */
[----:B--2---:R-:W-:-:S09]  /*0c70*/  ULEA UR5, UR8, UR5, 0x18 ;  /* 0x0000000508057291 */ /* 0x004fd2000f8ec0ff */
[----:B------:R-:W2:Y:S02]  /*0c80*/  LDS R5, [UR5+0x18] ;  /* 0x00001805ff057984 */ /* 0x000ea40008000800 */
[----:B--2---:R-:W-:-:S13]  /*0c90*/  ISETP.NE.AND P2, PT, R5, R2, PT ;  /* 0x000000020500720c */ /* 0x004fda0003f45270 */
[----:B------:R-:W2:Y:S01]  /*0ca0*/  @!P2 LDS R8, [R0] ;  /* 0x000000000008a984 */ /* 0x000ea20000000800 */
[----:B------:R-:W-:-:S05]  /*0cb0*/  @!P2 IMAD.MOV.U32 R5, RZ, RZ, -0x1 ;  /* 0xffffffffff05a424 */ /* 0x000fca00078e00ff */
[----:B------:R0:W-:Y:S04]  /*0cc0*/  @!P2 STS [UR5+0x18], R5 ;  /* 0x00001805ff00a988 */ /* 0x0001e80008000805 */
[----:B--2---:R0:W-:Y:S01]  /*0cd0*/  @!P2 STS [UR5+0x14], R8 ;  /* 0x00001408ff00a988 */ /* 0x0041e20008000805 */
[----:B------:R-:W-:Y:S06]  /*0ce0*/  BAR.SYNC.DEFER_BLOCKING 0x0 ;  /* 0x0000000000007b1d */ /* 0x000fec0000010000 */
[----:B------:R-:W-:Y:S05]  /*0cf0*/  @!P1 BRA `(.L_x_18) ;  /* 0x0000000000289947 */ /* 0x000fea0003800000 */
[----:B0-----:R-:W0:Y:S01]  /*0d00*/  LDC.64 R8, c[0x0][0x388] ;  /* 0x0000e200ff087b82 */ /* 0x001e220000000a00 */
[----:B------:R-:W2:Y:S07]  /*0d10*/  LDS R12, [R0] ;  /* 0x00000000000c7984 */ /* 0x000eae0000000800 */
[----:B----4-:R-:W4:Y:S01]  /*0d20*/  LDC.64 R10, c[0x0][0x398] ;  /* 0x0000e600ff0a7b82 */ /* 0x010f220000000a00 */
[----:B0-----:R-:W-:-:S06]  /*0d30*/  IMAD.WIDE R8, R6, 0x4, R8 ;  /* 0x0000000406087825 */ /* 0x001fcc00078e0208 */
[----:B-1----:R-:W5:Y:S01]  /*0d40*/  LDG.E R9, desc[UR12][R8.64] ;  /* 0x0000000c08097981 */ /* 0x002f62000c1e1900 */
[----:B----4-:R-:W-:Y:S01]  /*0d50*/  IMAD.WIDE R10, R6, 0x4, R10 ;  /* 0x00000004060a7825 */ /* 0x010fe200078e020a */
[----:B--2---:R-:W-:-:S05]  /*0d60*/  VIMNMX R12, PT, PT, R12, R7, !PT ;  /* 0x000000070c0c7248 */ /* 0x004fca0007fe0100 */
[----:B-----5:R-:W-:-:S05]  /*0d70*/  IMAD.IADD R5, R12, 0x1, R9 ;  /* 0x000000010c057824 */ /* 0x020fca00078e0209 */
[----:B------:R2:W-:Y:S04]  /*0d80*/  STS [R0], R5 ;  /* 0x0000000500007388 */ /* 0x0005e80000000800 */
[----:B------:R2:W-:Y:S02]  /*0d90*/  STG.E desc[UR12][R10.64], R5 ;  /* 0x000000050a007986 */ /* 0x0005e4000c10190c */
.L_x_18:
[----:B-1----:R-:W-:Y:S05]  /*0da0*/  BSYNC.RECONVERGENT B0 ;  /* 0x0000000000007941 */ /* 0x002fea0003800200 */
.L_x_17:
[----:B------:R-:W-:Y:S01]  /*0db0*/  LDS R7, [UR5+0x14] ;  /* 0x00001405ff077984 */ /* 0x000fe20008000800 */
[----:B------:R-:W-:Y:S06]  /*0dc0*/  BAR.SYNC.DEFER_BLOCKING 0x0 ;  /* 0x0000000000007b1d */ /* 0x000fec0000010000 */
[----:B0-----:R-:W0:Y:S02]  /*0dd0*/  @!P0 LDS R8, [R0] ;  /* 0x0000000000088984 */ /* 0x001e240000000800 */
[----:B0-----:R-:W-:-:S04]  /*0de0*/  @!P0 ISETP.GE.AND P1, PT, R3, R8, PT ;  /* 0x000000080300820c */ /* 0x001fc80003f26270 */
[----:B------:R-:W-:Y:S01]  /*0df0*/  @!P0 SEL R9, R4, 0x1, !P1 ;  /* 0x0000000104098807 */ /* 0x000fe20004800000 */
[----:B------:R-:W-:Y:S08]  /*0e00*/  @!P0 BRA `(.L_x_19) ;  /* 0x0000000000288947 */ /* 0x000ff00003800000 */
[----:B--2---:R-:W0:Y:S04]  /*0e10*/  LDS R5, [UR5+0x10] ;  /* 0x00001005ff057984 */ /* 0x004e280008000800 */
[----:B------:R-:W-:Y:S01]  /*0e20*/  LDS R9, [R0] ;  /* 0x0000000000097984 */ /* 0x000fe20000000800 */
[----:B0-----:R-:W-:-:S06]  /*0e30*/  LEA R8, R5, UR6, 0x2 ;  /* 0x0000000605087c11 */ /* 0x001fcc000f8e10ff */
[----:B------:R-:W0:Y:S02]  /*0e40*/  LDS R8, [R8] ;  /* 0x0000000008087984 */ /* 0x000e240000000800 */
[----:B0-----:R-:W-:-:S04]  /*0e50*/  ISETP.GT.AND P0, PT, R8, R9, PT ;  /* 0x000000090800720c */ /* 0x001fc80003f04270 */
[----:B------:R-:W-:-:S09]  /*0e60*/  ISETP.NE.AND P2, PT, R5, R2, !P0 ;  /* 0x000000020500720c */ /* 0x000fd20004745270 */
[----:B------:R-:W-:Y:S01]  /*0e70*/  @!P0 ISETP.NE.AND P1, PT, R8, R9, PT ;  /* 0x000000090800820c */ /* 0x000fe20003f25270 */
[----:B------:R-:W-:-:S03]  /*0e80*/  IMAD.MOV.U32 R9, RZ, RZ, 0x1 ;  /* 0x00000001ff097424 */ /* 0x000fc600078e00ff */
[----:B------:R-:W-:-:S05]  /*0e90*/  @P2 SEL R4, R4, 0x1, P1 ;  /* 0x0000000104042807 */ /* 0x000fca0000800000 */
[----:B------:R-:W-:-:S07]  /*0ea0*/  @!P0 IMAD.MOV.U32 R9, RZ, RZ, R4 ;  /* 0x000000ffff098224 */ /* 0x000fce00078e0004 */
.L_x_19:
[----:B------:R-:W0:Y:S01]  /*0eb0*/  LDS R14, [UR5+0x8] ;  /* 0x00000805ff0e7984 */ /* 0x000e220008000800 */
[----:B------:R-:W0:Y:S02]  /*0ec0*/  LDCU UR5, c[0x0][0x384] ;  /* 0x00007080ff0577ac */ /* 0x000e240008000800 */
[----:B0-----:R-:W-:-:S13]  /*0ed0*/  ISETP.GE.U32.AND P0, PT, R14, UR5, PT ;  /* 0x000000050e007c0c */ /* 0x001fda000bf06070 */
[----:B------:R-:W-:Y:S05]  /*0ee0*/  @!P0 BRA `(.L_x_20) ;  /* 0xfffffff000a88947 */ /* 0x000fea000383ffff */
[----:B------:R-:W-:Y:S05]  /*0ef0*/  EXIT ;  /* 0x000000000000794d */ /* 0x000fea0003800000 */
.L_x_21:
[----:B------:R-:W-:-:S00]  /*0f00*/  BRA `(.L_x_21) ;  /* 0xfffffffc00fc7947 */ /* 0x000fc0000383ffff */
[----:B------:R-:W-:-:S00]  /*0f10*/  NOP ;  /* 0x0000000000007918 */ /* 0x000fc00000000000 */
        /* <DEDUP_REMOVED lines=14> */
.L_x_22:


//--------------------- .nv.shared._Z14gpu_operationsiiPiS_S_ --------------------------
	.section	.nv.shared._Z14gpu_operationsiiPiS_S_,"aw",@nobits
	.sectionflags	@""
	.align	4
.nv.shared._Z14gpu_operationsiiPiS_S_:
	.zero		13340


//--------------------- .nv.shared.reserved.0     --------------------------
	.section	.nv.shared.reserved.0,"aw",@nobits
	.weak		__nv_reservedSMEM_offset_0_alias
	.size		__nv_reservedSMEM_offset_0_alias, 0, 64
	.other		__nv_reservedSMEM_offset_0_alias,@"STO_CUDA_RESERVED_SHARED STV_DEFAULT"
__nv_reservedSMEM_offset_0_alias:
	.zero		0
	.zero		64


//--------------------- .nv.constant0._Z14gpu_operationsiiPiS_S_ --------------------------
	.section	.nv.constant0._Z14gpu_operationsiiPiS_S_,"a",@progbits
	.sectionflags	@""
	.align	4
.nv.constant0._Z14gpu_operationsiiPiS_S_:
	.zero		928


//--------------------- SYMBOLS --------------------------

	.type		.nv.reservedSmem.offset0,@object
	.size		.nv.reservedSmem.offset0,0x4
	.type		.nv.reservedSmem.cap,@object
	.size		.nv.reservedSmem.cap,0x4
